//
// Generated by NVIDIA NVVM Compiler
//
// Compiler Build ID: CL-36424714
// Cuda compilation tools, release 13.0, V13.0.88
// Based on NVVM 20.0.0
//

.version 9.0
.target sm_100
.address_size 64

	// .globl	_Z17printNestedStruct5Outer
.extern .func  (.param .b32 func_retval0) vprintf
(
	.param .b64 vprintf_param_0,
	.param .b64 vprintf_param_1
)
;
.global .align 1 .b8 $str[40] = {84, 104, 114, 101, 97, 100, 32, 37, 100, 58, 32, 79, 117, 116, 101, 114, 46, 105, 100, 32, 61, 32, 37, 100, 44, 32, 73, 110, 110, 101, 114, 46, 120, 32, 61, 32, 37, 100, 10};

.visible .entry _Z17printNestedStruct5Outer(
	.param .align 4 .b8 _Z17printNestedStruct5Outer_param_0[8]
)
{
	.local .align 8 .b8 	__local_depot0[16];
	.reg .b64 	%SP;
	.reg .b64 	%SPL;
	.reg .b32 	%r<6>;
	.reg .b64 	%rd<5>;

	mov.u64 	%SPL, __local_depot0;
	cvta.local.u64 	%SP, %SPL;
	ld.param.u32 	%r1, [_Z17printNestedStruct5Outer_param_0];
	ld.param.u32 	%r2, [_Z17printNestedStruct5Outer_param_0+4];
	add.u64 	%rd1, %SP, 0;
	add.u64 	%rd2, %SPL, 0;
	mov.u32 	%r3, %tid.x;
	st.local.v2.u32 	[%rd2], {%r3, %r2};
	st.local.u32 	[%rd2+8], %r1;
	mov.u64 	%rd3, $str;
	cvta.global.u64 	%rd4, %rd3;
	{ // callseq 0, 0
	.param .b64 param0;
	st.param.b64 	[param0], %rd4;
	.param .b64 param1;
	st.param.b64 	[param1], %rd1;
	.param .b32 retval0;
	call.uni (retval0), 
	vprintf, 
	(
	param0, 
	param1
	);
	ld.param.b32 	%r4, [retval0];
	} // callseq 0
	ret;

}


// ===== COMPILED SASS (sm_100) =====

	.target	sm_100

	.elftype	@"ET_EXEC"


//--------------------- .note.nv.tkinfo           --------------------------
	.section	.note.nv.tkinfo,"",@"SHT_NOTE"
	.sectionflags	@"SHF_NOTE_NV_TKINFO"
	.tkinfo
        /*0018*/ 	.word	0x00000002
        /*0030*/ 	.string	""
        /*0030*/ 	.string	"ptxas"
        /*0030*/ 	.string	"Cuda compilation tools, release 13.0, V13.0.88"
        /*0030*/ 	.string	"Build cuda_13.0.r13.0/compiler.36424714_0"
        /*0030*/ 	.string	"-arch sm_100 -m 64 "



//--------------------- .note.nv.cuinfo           --------------------------
	.section	.note.nv.cuinfo,"",@"SHT_NOTE"
	.sectionflags	@"SHF_NOTE_NV_CUINFO"
        /*0018*/ 	.short	0x0002
        /*001a*/ 	.short	0x0064
        /*001c*/ 	.short	0x0082
	.zero		2


//--------------------- .nv.info                  --------------------------
	.section	.nv.info,"",@"SHT_CUDA_INFO"
	.align	4


	//----- nvinfo : EIATTR_REGCOUNT
	.align		4
        /*0000*/ 	.byte	0x04, 0x2f
        /*0002*/ 	.short	(.L_2 - .L_1)
	.align		4
.L_1:
        /*0004*/ 	.word	index@(_Z17printNestedStruct5Outer)
        /*0008*/ 	.word	0x00000018


	//----- nvinfo : EIATTR_FRAME_SIZE
	.align		4
.L_2:
        /*000c*/ 	.byte	0x04, 0x11
        /*000e*/ 	.short	(.L_4 - .L_3)
	.align		4
.L_3:
        /*0010*/ 	.word	index@(_Z17printNestedStruct5Outer)
        /*0014*/ 	.word	0x00000010


	//----- nvinfo : EIATTR_MIN_STACK_SIZE
	.align		4
.L_4:
        /*0018*/ 	.byte	0x04, 0x12
        /*001a*/ 	.short	(.L_6 - .L_5)
	.align		4
.L_5:
        /*001c*/ 	.word	index@(_Z17printNestedStruct5Outer)
        /*0020*/ 	.word	0x00000010
.L_6:


//--------------------- .nv.compat                --------------------------
	.section	.nv.compat,"",@"SHT_CUDA_COMPAT_INFO"
	.align	4
        /*0000*/ 	.byte	0x02, 0x09, 0x00, 0x00, 0x02, 0x02, 0x01, 0x00, 0x02, 0x05, 0x05, 0x00, 0x03, 0x07, 0x01, 0x01
        /*0010*/ 	.byte	0x02, 0x03, 0x00, 0x00, 0x02, 0x06, 0x01, 0x00, 0x04, 0x0b, 0x08, 0x00, 0x09, 0x00, 0x00, 0x00
        /*0020*/ 	.byte	0x00, 0x00, 0x00, 0x00


//--------------------- .nv.info._Z17printNestedStruct5Outer --------------------------
	.section	.nv.info._Z17printNestedStruct5Outer,"",@"SHT_CUDA_INFO"
	.sectionflags	@""
	.align	4


	//----- nvinfo : EIATTR_CUDA_API_VERSION
	.align		4
        /*0000*/ 	.byte	0x04, 0x37
        /*0002*/ 	.short	(.L_8 - .L_7)
.L_7:
        /*0004*/ 	.word	0x00000082


	//----- nvinfo : EIATTR_KPARAM_INFO
	.align		4
.L_8:
        /*0008*/ 	.byte	0x04, 0x17
        /*000a*/ 	.short	(.L_10 - .L_9)
.L_9:
        /*000c*/ 	.word	0x00000000
        /*0010*/ 	.short	0x0000
        /*0012*/ 	.short	0x0000
        /*0014*/ 	.byte	0x00, 0xf0, 0x21, 0x00


	//----- nvinfo : EIATTR_SPARSE_MMA_MASK
	.align		4
.L_10:
        /*0018*/ 	.byte	0x03, 0x50
        /*001a*/ 	.short	0x0000


	//----- nvinfo : EIATTR_MAXREG_COUNT
	.align		4
        /*001c*/ 	.byte	0x03, 0x1b
        /*001e*/ 	.short	0x00ff


	//----- nvinfo : EIATTR_EXTERNS
	.align		4
        /*0020*/ 	.byte	0x04, 0x0f
        /*0022*/ 	.short	(.L_12 - .L_11)


	//   ....[0]....
	.align		4
.L_11:
        /*0024*/ 	.word	index@(vprintf)


	//----- nvinfo : EIATTR_MERCURY_ISA_VERSION
	.align		4
.L_12:
        /*0028*/ 	.byte	0x03, 0x5f
        /*002a*/ 	.short	0x0101


	//----- nvinfo : EIATTR_VRC_CTA_INIT_COUNT
	.align		4
        /*002c*/ 	.byte	0x02, 0x4a
	.zero		1
	.zero		1


	//----- nvinfo : EIATTR_SYSCALL_OFFSETS
	.align		4
        /*0030*/ 	.byte	0x04, 0x46
        /*0032*/ 	.short	(.L_14 - .L_13)


	//   ....[0]....
.L_13:
        /*0034*/ 	.word	0x00000110


	//----- nvinfo : EIATTR_EXIT_INSTR_OFFSETS
	.align		4
.L_14:
        /*0038*/ 	.byte	0x04, 0x1c
        /*003a*/ 	.short	(.L_16 - .L_15)


	//   ....[0]....
.L_15:
        /*003c*/ 	.word	0x00000120


	//----- nvinfo : EIATTR_CBANK_PARAM_SIZE
	.align		4
.L_16:
        /*0040*/ 	.byte	0x03, 0x19
        /*0042*/ 	.short	0x0008


	//----- nvinfo : EIATTR_PARAM_CBANK
	.align		4
        /*0044*/ 	.byte	0x04, 0x0a
        /*0046*/ 	.short	(.L_18 - .L_17)
	.align		4
.L_17:
        /*0048*/ 	.word	index@(.nv.constant0._Z17printNestedStruct5Outer)
        /*004c*/ 	.short	0x0380
        /*004e*/ 	.short	0x0008


	//----- nvinfo : EIATTR_SW_WAR
	.align		4
.L_18:
        /*0050*/ 	.byte	0x04, 0x36
        /*0052*/ 	.short	(.L_20 - .L_19)
.L_19:
        /*0054*/ 	.word	0x00000008
.L_20:


//--------------------- .nv.callgraph             --------------------------
	.section	.nv.callgraph,"",@"SHT_CUDA_CALLGRAPH"
	.align	4
	.sectionentsize	8
	.align		4
        /*0000*/ 	.word	0x00000000
	.align		4
        /*0004*/ 	.word	0xffffffff
	.align		4
        /*0008*/ 	.word	index@(_Z17printNestedStruct5Outer)
	.align		4
        /*000c*/ 	.word	index@(vprintf)
	.align		4
        /*0010*/ 	.word	0x00000000
	.align		4
        /*0014*/ 	.word	0xfffffffe
	.align		4
        /*0018*/ 	.word	0x00000000
	.align		4
        /*001c*/ 	.word	0xfffffffd
	.align		4
        /*0020*/ 	.word	0x00000000
	.align		4
        /*0024*/ 	.word	0xfffffffc


//--------------------- .nv.constant4             --------------------------
	.section	.nv.constant4,"a",@progbits
	.align	8
	.align		8
.nv.constant4:
        /*0000*/ 	.dword	vprintf
	.align		8
        /*0008*/ 	.dword	$str


//--------------------- .text._Z17printNestedStruct5Outer --------------------------
	.section	.text._Z17printNestedStruct5Outer,"ax",@progbits
	.align	128
        .global         _Z17printNestedStruct5Outer
        .type           _Z17printNestedStruct5Outer,@function
        .size           _Z17printNestedStruct5Outer,(.L_x_2 - _Z17printNestedStruct5Outer)
        .other          _Z17printNestedStruct5Outer,@"STO_CUDA_ENTRY STV_DEFAULT"
_Z17printNestedStruct5Outer:
.text._Z17printNestedStruct5Outer:
[----:B------:R-:W0:Y:S01]  /*0000*/  LDC R1, c[0x0][0x37c] ;  /* 0x0000df00ff017b82 */ /* 0x000e220000000800 */
[----:B------:R-:W1:Y:S07]  /*0010*/  S2R R8, SR_TID.X ;  /* 0x0000000000087919 */ /* 0x000e6e0000002100 */
[----:B------:R-:W2:Y:S01]  /*0020*/  LDC.64 R10, c[0x0][0x380] ;  /* 0x0000e000ff0a7b82 */ /* 0x000ea20000000a00 */
[----:B0-----:R-:W-:Y:S01]  /*0030*/  VIADD R1, R1, 0xfffffff0 ;  /* 0xfffffff001017836 */ /* 0x001fe20000000000 */
[----:B------:R-:W-:Y:S01]  /*0040*/  MOV R0, 0x0 ;  /* 0x0000000000007802 */ /* 0x000fe20000000f00 */
[----:B------:R-:W0:Y:S01]  /*0050*/  LDCU UR4, c[0x0][0x2f8] ;  /* 0x00005f00ff0477ac */ /* 0x000e220008000800 */
[----:B------:R-:W3:Y:S04]  /*0060*/  LDCU.64 UR6, c[0x4][0x8] ;  /* 0x01000100ff0677ac */ /* 0x000ee80008000a00 */
[----:B------:R4:W5:Y:S01]  /*0070*/  LDC.64 R2, c[0x4][R0] ;  /* 0x0100000000027b82 */ /* 0x0009620000000a00 */
[----:B------:R-:W1:Y:S01]  /*0080*/  LDCU UR5, c[0x0][0x2fc] ;  /* 0x00005f80ff0577ac */ /* 0x000e620008000800 */
[----:B0-----:R-:W-:Y:S01]  /*0090*/  IADD3 R6, P0, PT, R1, UR4, RZ ;  /* 0x0000000401067c10 */ /* 0x001fe2000ff1e0ff */
[----:B--2---:R-:W-:Y:S01]  /*00a0*/  IMAD.MOV.U32 R9, RZ, RZ, R11 ;  /* 0x000000ffff097224 */ /* 0x004fe200078e000b */
[----:B------:R4:W-:Y:S01]  /*00b0*/  STL [R1+0x8], R10 ;  /* 0x0000080a01007387 */ /* 0x0009e20000100800 */
[----:B---3--:R-:W-:Y:S01]  /*00c0*/  MOV R4, UR6 ;  /* 0x0000000600047c02 */ /* 0x008fe20008000f00 */
[----:B------:R-:W-:Y:S01]  /*00d0*/  IMAD.U32 R5, RZ, RZ, UR7 ;  /* 0x00000007ff057e24 */ /* 0x000fe2000f8e00ff */
[----:B-1----:R-:W-:Y:S01]  /*00e0*/  IADD3.X R7, PT, PT, RZ, UR5, RZ, P0, !PT ;  /* 0x00000005ff077c10 */ /* 0x002fe200087fe4ff */
[----:B------:R4:W-:Y:S07]  /*00f0*/  STL.64 [R1], R8 ;  /* 0x0000000801007387 */ /* 0x0009ee0000100a00 */
[----:B------:R-:W-:-:S07]  /*0100*/  LEPC R20, `(.L_x_0) ;  /* 0x000000001014794e */ /* 0x000fce0000000000 */
[----:B----45:R-:W-:Y:S05]  /*0110*/  CALL.ABS.NOINC R2 ;  /* 0x0000000002007343 */ /* 0x030fea0003c00000 */
.L_x_0:
[----:B------:R-:W-:Y:S05]  /*0120*/  EXIT ;  /* 0x000000000000794d */ /* 0x000fea0003800000 */
.L_x_1:
[----:B------:R-:W-:-:S00]  /*0130*/  BRA `(.L_x_1) ;  /* 0xfffffffc00fc7947 */ /* 0x000fc0000383ffff */
[----:B------:R-:W-:-:S00]  /*0140*/  NOP ;  /* 0x0000000000007918 */ /* 0x000fc00000000000 */
        /* <DEDUP_REMOVED lines=11> */
.L_x_2:


//--------------------- .nv.global.init           --------------------------
	.section	.nv.global.init,"aw",@progbits
.nv.global.init:
	.type		$str,@object
	.size		$str,(.L_0 - $str)
$str:
        /*0000*/ 	.byte	0x54, 0x68, 0x72, 0x65, 0x61, 0x64, 0x20, 0x25, 0x64, 0x3a, 0x20, 0x4f, 0x75, 0x74, 0x65, 0x72
        /*0010*/ 	.byte	0x2e, 0x69, 0x64, 0x20, 0x3d, 0x20, 0x25, 0x64, 0x2c, 0x20, 0x49, 0x6e, 0x6e, 0x65, 0x72, 0x2e
        /*0020*/ 	.byte	0x78, 0x20, 0x3d, 0x20, 0x25, 0x64, 0x0a, 0x00
.L_0:


//--------------------- .nv.shared.reserved.0     --------------------------
	.section	.nv.shared.reserved.0,"aw",@nobits
	.weak		__nv_reservedSMEM_offset_0_alias
	.size		__nv_reservedSMEM_offset_0_alias, 0, 64
	.other		__nv_reservedSMEM_offset_0_alias,@"STO_CUDA_RESERVED_SHARED STV_DEFAULT"
__nv_reservedSMEM_offset_0_alias:
	.zero		0
	.zero		64


//--------------------- .nv.constant0._Z17printNestedStruct5Outer --------------------------
	.section	.nv.constant0._Z17printNestedStruct5Outer,"a",@progbits
	.sectionflags	@""
	.align	4
.nv.constant0._Z17printNestedStruct5Outer:
	.zero		904


//--------------------- SYMBOLS --------------------------

	.type		.nv.reservedSmem.offset0,@object
	.size		.nv.reservedSmem.offset0,0x4
	.type		vprintf,@function
